	.headerflags	@"EF_CUDA_TEXMODE_UNIFIED EF_CUDA_64BIT_ADDRESS EF_CUDA_ACCELERATORS EF_CUDA_SM90 EF_CUDA_VIRTUAL_SM(EF_CUDA_SM90)"
	.elftype	@"ET_EXEC"


//--------------------- .nv.info                  --------------------------
	.section	.nv.info,"",@"SHT_CUDA_INFO"
	.align	4


	//----- nvinfo : EIATTR_REGCOUNT
	.align		4
        /*0000*/ 	.byte	0x04, 0x2f
        /*0002*/ 	.short	(.L_1 - .L_0)
	.align		4
.L_0:
        /*0004*/ 	.word	index@(triton_poi_fused__unsafe_index_add_mul_sub_45)
        /*0008*/ 	.word	0x00000016


	//----- nvinfo : EIATTR_MIN_STACK_SIZE
	.align		4
.L_1:
        /*000c*/ 	.byte	0x04, 0x12
        /*000e*/ 	.short	(.L_3 - .L_2)
	.align		4
.L_2:
        /*0010*/ 	.word	index@(triton_poi_fused__unsafe_index_add_mul_sub_45)
        /*0014*/ 	.word	0x00000000


	//----- nvinfo : EIATTR_FRAME_SIZE
	.align		4
.L_3:
        /*0018*/ 	.byte	0x04, 0x11
        /*001a*/ 	.short	(.L_5 - .L_4)
	.align		4
.L_4:
        /*001c*/ 	.word	index@(triton_poi_fused__unsafe_index_add_mul_sub_45)
        /*0020*/ 	.word	0x00000000


	//----- nvinfo : EIATTR_MIN_STACK_SIZE
	.align		4
.L_5:
        /*0024*/ 	.byte	0x04, 0x12
        /*0026*/ 	.short	(.L_7 - .L_6)
	.align		4
.L_6:
        /*0028*/ 	.word	index@(triton_poi_fused__unsafe_index_add_mul_sub_45)
        /*002c*/ 	.word	0x00000000
.L_7:


//--------------------- .nv.info.triton_poi_fused__unsafe_index_add_mul_sub_45 --------------------------
	.section	.nv.info.triton_poi_fused__unsafe_index_add_mul_sub_45,"",@"SHT_CUDA_INFO"
	.sectionflags	@""
	.align	4


	//----- nvinfo : EIATTR_CUDA_API_VERSION
	.align		4
        /*0000*/ 	.byte	0x04, 0x37
        /*0002*/ 	.short	(.L_9 - .L_8)
.L_8:
        /*0004*/ 	.word	0x0000007c


	//----- nvinfo : EIATTR_KPARAM_INFO
	.align		4
.L_9:
        /*0008*/ 	.byte	0x04, 0x17
        /*000a*/ 	.short	(.L_11 - .L_10)
.L_10:
        /*000c*/ 	.word	0x00000000
        /*0010*/ 	.short	0x0008
        /*0012*/ 	.short	0x0040
        /*0014*/ 	.byte	0x00, 0xf0, 0x11, 0x00


	//----- nvinfo : EIATTR_KPARAM_INFO
	.align		4
.L_11:
        /*0018*/ 	.byte	0x04, 0x17
        /*001a*/ 	.short	(.L_13 - .L_12)
.L_12:
        /*001c*/ 	.word	0x00000000
        /*0020*/ 	.short	0x0007
        /*0022*/ 	.short	0x0038
        /*0024*/ 	.byte	0x00, 0xf4, 0x21, 0x00


	//----- nvinfo : EIATTR_KPARAM_INFO
	.align		4
.L_13:
        /*0028*/ 	.byte	0x04, 0x17
        /*002a*/ 	.short	(.L_15 - .L_14)
.L_14:
        /*002c*/ 	.word	0x00000000
        /*0030*/ 	.short	0x0006
        /*0032*/ 	.short	0x0030
        /*0034*/ 	.byte	0x00, 0xf4, 0x21, 0x00


	//----- nvinfo : EIATTR_KPARAM_INFO
	.align		4
.L_15:
        /*0038*/ 	.byte	0x04, 0x17
        /*003a*/ 	.short	(.L_17 - .L_16)
.L_16:
        /*003c*/ 	.word	0x00000000
        /*0040*/ 	.short	0x0005
        /*0042*/ 	.short	0x0028
        /*0044*/ 	.byte	0x00, 0xf4, 0x21, 0x00


	//----- nvinfo : EIATTR_KPARAM_INFO
	.align		4
.L_17:
        /*0048*/ 	.byte	0x04, 0x17
        /*004a*/ 	.short	(.L_19 - .L_18)
.L_18:
        /*004c*/ 	.word	0x00000000
        /*0050*/ 	.short	0x0004
        /*0052*/ 	.short	0x0020
        /*0054*/ 	.byte	0x00, 0xf4, 0x21, 0x00


	//----- nvinfo : EIATTR_KPARAM_INFO
	.align		4
.L_19:
        /*0058*/ 	.byte	0x04, 0x17
        /*005a*/ 	.short	(.L_21 - .L_20)
.L_20:
        /*005c*/ 	.word	0x00000000
        /*0060*/ 	.short	0x0003
        /*0062*/ 	.short	0x0018
        /*0064*/ 	.byte	0x00, 0xf4, 0x21, 0x00


	//----- nvinfo : EIATTR_KPARAM_INFO
	.align		4
.L_21:
        /*0068*/ 	.byte	0x04, 0x17
        /*006a*/ 	.short	(.L_23 - .L_22)
.L_22:
        /*006c*/ 	.word	0x00000000
        /*0070*/ 	.short	0x0002
        /*0072*/ 	.short	0x0010
        /*0074*/ 	.byte	0x00, 0xf4, 0x21, 0x00


	//----- nvinfo : EIATTR_KPARAM_INFO
	.align		4
.L_23:
        /*0078*/ 	.byte	0x04, 0x17
        /*007a*/ 	.short	(.L_25 - .L_24)
.L_24:
        /*007c*/ 	.word	0x00000000
        /*0080*/ 	.short	0x0001
        /*0082*/ 	.short	0x0008
        /*0084*/ 	.byte	0x00, 0xf4, 0x21, 0x00


	//----- nvinfo : EIATTR_KPARAM_INFO
	.align		4
.L_25:
        /*0088*/ 	.byte	0x04, 0x17
        /*008a*/ 	.short	(.L_27 - .L_26)
.L_26:
        /*008c*/ 	.word	0x00000000
        /*0090*/ 	.short	0x0000
        /*0092*/ 	.short	0x0000
        /*0094*/ 	.byte	0x00, 0xf4, 0x21, 0x00


	//----- nvinfo : EIATTR_SPARSE_MMA_MASK
	.align		4
.L_27:
        /*0098*/ 	.byte	0x03, 0x50
        /*009a*/ 	.short	0x0000


	//----- nvinfo : EIATTR_MAXREG_COUNT
	.align		4
        /*009c*/ 	.byte	0x03, 0x1b
        /*009e*/ 	.short	0x00ff


	//----- nvinfo : EIATTR_EXIT_INSTR_OFFSETS
	.align		4
        /*00a0*/ 	.byte	0x04, 0x1c
        /*00a2*/ 	.short	(.L_29 - .L_28)


	//   ....[0]....
.L_28:
        /*00a4*/ 	.word	0x00000570


	//----- nvinfo : EIATTR_REQNTID
	.align		4
.L_29:
        /*00a8*/ 	.byte	0x04, 0x10
        /*00aa*/ 	.short	(.L_31 - .L_30)
.L_30:
        /*00ac*/ 	.word	0x00000080
        /*00b0*/ 	.word	0x00000001
        /*00b4*/ 	.word	0x00000001


	//----- nvinfo : EIATTR_CBANK_PARAM_SIZE
	.align		4
.L_31:
        /*00b8*/ 	.byte	0x03, 0x19
        /*00ba*/ 	.short	0x0044


	//----- nvinfo : EIATTR_PARAM_CBANK
	.align		4
        /*00bc*/ 	.byte	0x04, 0x0a
        /*00be*/ 	.short	(.L_33 - .L_32)
	.align		4
.L_32:
        /*00c0*/ 	.word	index@(.nv.constant0.triton_poi_fused__unsafe_index_add_mul_sub_45)
        /*00c4*/ 	.short	0x0210
        /*00c6*/ 	.short	0x0044


	//----- nvinfo : EIATTR_SW_WAR
	.align		4
.L_33:
        /*00c8*/ 	.byte	0x04, 0x36
        /*00ca*/ 	.short	(.L_35 - .L_34)
.L_34:
        /*00cc*/ 	.word	0x00000008
.L_35:


//--------------------- .nv.callgraph             --------------------------
	.section	.nv.callgraph,"",@"SHT_CUDA_CALLGRAPH"
	.align	4
	.sectionentsize	8
	.align		4
        /*0000*/ 	.word	0x00000000
	.align		4
        /*0004*/ 	.word	0xffffffff
	.align		4
        /*0008*/ 	.word	0x00000000
	.align		4
        /*000c*/ 	.word	0xfffffffe
	.align		4
        /*0010*/ 	.word	0x00000000
	.align		4
        /*0014*/ 	.word	0xfffffffd
	.align		4
        /*0018*/ 	.word	0x00000000
	.align		4
        /*001c*/ 	.word	0xfffffffc


//--------------------- .text.triton_poi_fused__unsafe_index_add_mul_sub_45 --------------------------
	.section	.text.triton_poi_fused__unsafe_index_add_mul_sub_45,"ax",@progbits
	.align	128
        .global         triton_poi_fused__unsafe_index_add_mul_sub_45
        .type           triton_poi_fused__unsafe_index_add_mul_sub_45,@function
        .size           triton_poi_fused__unsafe_index_add_mul_sub_45,(.L_x_1 - triton_poi_fused__unsafe_index_add_mul_sub_45)
        .other          triton_poi_fused__unsafe_index_add_mul_sub_45,@"STO_CUDA_ENTRY STV_DEFAULT"
triton_poi_fused__unsafe_index_add_mul_sub_45:
.text.triton_poi_fused__unsafe_index_add_mul_sub_45:
[----:B------:R-:W-:Y:S01]  /*0000*/  LDC R1, c[0x0][0x28] ;  /* 0x00000a00ff017b82 */ /* 0x000fe20000000800 */
[----:B------:R-:W1:Y:S07]  /*0010*/  S2R R3, SR_TID.X ;  /* 0x0000000000037919 */ /* 0x000e6e0000002100 */
[----:B------:R-:W2:Y:S01]  /*0020*/  LDC.64 R14, c[0x0][0x218] ;  /* 0x00008600ff0e7b82 */ /* 0x000ea20000000a00 */
[----:B------:R-:W-:Y:S01]  /*0030*/  ULDC.64 UR4, c[0x0][0x208] ;  /* 0x0000820000047ab9 */ /* 0x000fe20000000a00 */
[----:B------:R-:W-:Y:S01]  /*0040*/  ULDC.64 UR6, c[0x0][0x228] ;  /* 0x00008a0000067ab9 */ /* 0x000fe20000000a00 */
[----:B------:R-:W3:Y:S05]  /*0050*/  S2R R6, SR_CTAID.X ;  /* 0x0000000000067919 */ /* 0x000eea0000002500 */
[----:B------:R-:W4:Y:S08]  /*0060*/  LDC.64 R12, c[0x0][0x240] ;  /* 0x00009000ff0c7b82 */ /* 0x000f300000000a00 */
[----:B------:R-:W5:Y:S08]  /*0070*/  LDC.64 R10, c[0x0][0x220] ;  /* 0x00008800ff0a7b82 */ /* 0x000f700000000a00 */
[----:B------:R-:W4:Y:S01]  /*0080*/  LDC.64 R8, c[0x0][0x230] ;  /* 0x00008c00ff087b82 */ /* 0x000f220000000a00 */
[----:B-1----:R-:W-:-:S05]  /*0090*/  LOP3.LUT R3, R3, 0x7f, RZ, 0xc0, !PT ;  /* 0x0000007f03037812 */ /* 0x002fca00078ec0ff */
[----:B---3--:R-:W-:-:S05]  /*00a0*/  IMAD R0, R6, 0x80, R3 ;  /* 0x0000008006007824 */ /* 0x008fca00078e0203 */
[----:B------:R-:W-:-:S04]  /*00b0*/  SHF.R.S32.HI R3, RZ, 0x1f, R0 ;  /* 0x0000001fff037819 */ /* 0x000fc80000011400 */
[----:B------:R-:W-:-:S04]  /*00c0*/  LEA.HI R3, R3, R0, RZ, 0x3 ;  /* 0x0000000003037211 */ /* 0x000fc800078f18ff */
[----:B------:R-:W-:Y:S02]  /*00d0*/  SHF.R.S32.HI R2, RZ, 0x3, R3 ;  /* 0x00000003ff027819 */ /* 0x000fe40000011403 */
[----:B------:R-:W-:Y:S02]  /*00e0*/  LOP3.LUT R3, R3, 0xfffffff8, RZ, 0xc0, !PT ;  /* 0xfffffff803037812 */ /* 0x000fe400078ec0ff */
[----:B------:R-:W-:-:S04]  /*00f0*/  LEA.HI R4, R2, R2, RZ, 0x3 ;  /* 0x0000000202047211 */ /* 0x000fc800078f18ff */
[----:B------:R-:W-:-:S05]  /*0100*/  LOP3.LUT R5, R4, 0xfffffff8, RZ, 0xc0, !PT ;  /* 0xfffffff804057812 */ /* 0x000fca00078ec0ff */
[----:B------:R-:W-:-:S04]  /*0110*/  IMAD.IADD R2, R2, 0x1, -R5 ;  /* 0x0000000102027824 */ /* 0x000fc800078e0a05 */
[----:B--2---:R-:W-:-:S05]  /*0120*/  IMAD.WIDE R14, R2, 0x8, R14 ;  /* 0x00000008020e7825 */ /* 0x004fca00078e020e */
[----:B------:R-:W2:Y:S01]  /*0130*/  LDG.E.EL.64 R4, desc[UR4][R14.64] ;  /* 0x000000040e047981 */ /* 0x000ea2000c2e1b00 */
[----:B------:R-:W-:Y:S02]  /*0140*/  IMAD.IADD R3, R0, 0x1, -R3 ;  /* 0x0000000100037824 */ /* 0x000fe400078e0a03 */
[----:B----4-:R-:W-:-:S04]  /*0150*/  IMAD.WIDE R16, R2, 0x8, R12 ;  /* 0x0000000802107825 */ /* 0x010fc800078e020c */
[----:B-----5:R-:W-:-:S04]  /*0160*/  IMAD.WIDE R12, R3, 0x8, R10 ;  /* 0x00000008030c7825 */ /* 0x020fc800078e020a */
[----:B0-----:R-:W-:Y:S02]  /*0170*/  IMAD.WIDE R10, R3, 0x8, R8 ;  /* 0x00000008030a7825 */ /* 0x001fe400078e0208 */
[----:B------:R-:W3:Y:S04]  /*0180*/  LDG.E.EL.64 R8, desc[UR4][R16.64] ;  /* 0x0000000410087981 */ /* 0x000ee8000c2e1b00 */
[----:B------:R-:W4:Y:S04]  /*0190*/  LDG.E.EL.64 R12, desc[UR4][R12.64] ;  /* 0x000000040c0c7981 */ /* 0x000f28000c2e1b00 */
[----:B------:R-:W5:Y:S01]  /*01a0*/  LDG.E.EL.64 R10, desc[UR4][R10.64] ;  /* 0x000000040a0a7981 */ /* 0x000f62000c2e1b00 */
[----:B--2---:R-:W-:-:S04]  /*01b0*/  SHF.R.U32.HI R7, RZ, 0x1e, R5 ;  /* 0x0000001eff077819 */ /* 0x004fc80000011605 */
[----:B------:R-:W-:-:S04]  /*01c0*/  LOP3.LUT R7, R7, 0x2, RZ, 0xc0, !PT ;  /* 0x0000000207077812 */ /* 0x000fc800078ec0ff */
[----:B------:R-:W-:Y:S02]  /*01d0*/  IADD3 R4, P0, R4, R7, RZ ;  /* 0x0000000704047210 */ /* 0x000fe40007f1e0ff */
[----:B---3--:R-:W-:-:S03]  /*01e0*/  SHF.R.U32.HI R7, RZ, 0x1e, R9 ;  /* 0x0000001eff077819 */ /* 0x008fc60000011609 */
[----:B------:R-:W-:Y:S01]  /*01f0*/  IMAD.X R19, RZ, RZ, R5, P0 ;  /* 0x000000ffff137224 */ /* 0x000fe200000e0605 */
[----:B------:R-:W-:Y:S02]  /*0200*/  LOP3.LUT R5, R7, 0x2, RZ, 0xc0, !PT ;  /* 0x0000000207057812 */ /* 0x000fe400078ec0ff */
[C---:B----4-:R-:W-:Y:S02]  /*0210*/  LEA R18, P1, R12.reuse, UR6, 0x2 ;  /* 0x000000060c127c11 */ /* 0x050fe4000f8210ff */
[----:B------:R-:W-:Y:S02]  /*0220*/  IADD3 R8, P2, R8, R5, RZ ;  /* 0x0000000508087210 */ /* 0x000fe40007f5e0ff */
[--C-:B------:R-:W-:Y:S02]  /*0230*/  LEA.HI.X R7, R12, UR7, R13.reuse, 0x2, P1 ;  /* 0x000000070c077c11 */ /* 0x100fe400088f140d */
[----:B------:R-:W-:Y:S01]  /*0240*/  SHF.R.U32.HI R14, RZ, 0x1c, R13 ;  /* 0x0000001cff0e7819 */ /* 0x000fe2000001160d */
[----:B------:R-:W-:Y:S01]  /*0250*/  IMAD.X R5, RZ, RZ, R9, P2 ;  /* 0x000000ffff057224 */ /* 0x000fe200010e0609 */
[----:B-----5:R-:W-:-:S02]  /*0260*/  LEA R12, P1, R10, UR6, 0x2 ;  /* 0x000000060a0c7c11 */ /* 0x020fc4000f8210ff */
[--C-:B------:R-:W-:Y:S02]  /*0270*/  SHF.R.U32.HI R15, RZ, 0x1c, R11.reuse ;  /* 0x0000001cff0f7819 */ /* 0x100fe4000001160b */
[----:B------:R-:W-:Y:S02]  /*0280*/  LOP3.LUT R17, R14, 0x8, RZ, 0xc0, !PT ;  /* 0x000000080e117812 */ /* 0x000fe400078ec0ff */
[----:B------:R-:W-:Y:S01]  /*0290*/  LEA.HI.X R11, R10, UR7, R11, 0x2, P1 ;  /* 0x000000070a0b7c11 */ /* 0x000fe200088f140b */
[C---:B------:R-:W-:Y:S01]  /*02a0*/  IMAD.SHL.U32 R10, R4.reuse, 0x8, RZ ;  /* 0x00000008040a7824 */ /* 0x040fe200078e00ff */
[----:B------:R-:W-:Y:S02]  /*02b0*/  SHF.R.S32.HI R13, RZ, 0x18, R6 ;  /* 0x00000018ff0d7819 */ /* 0x000fe40000011406 */
[----:B------:R-:W-:Y:S02]  /*02c0*/  SHF.L.U64.HI R9, R4, 0x3, R19 ;  /* 0x0000000304097819 */ /* 0x000fe40000010213 */
[C---:B------:R-:W-:Y:S01]  /*02d0*/  SHF.L.U64.HI R16, R8.reuse, 0x3, R5 ;  /* 0x0000000308107819 */ /* 0x040fe20000010205 */
[----:B------:R-:W-:Y:S01]  /*02e0*/  IMAD.SHL.U32 R8, R8, 0x8, RZ ;  /* 0x0000000808087824 */ /* 0x000fe200078e00ff */
[----:B------:R-:W0:Y:S01]  /*02f0*/  LDC.64 R4, c[0x0][0x238] ;  /* 0x00008e00ff047b82 */ /* 0x000e220000000a00 */
[----:B------:R-:W-:-:S02]  /*0300*/  LOP3.LUT R15, R15, 0x8, RZ, 0xc0, !PT ;  /* 0x000000080f0f7812 */ /* 0x000fc400078ec0ff */
[----:B------:R-:W-:Y:S02]  /*0310*/  IADD3 R17, P0, R17, R18, RZ ;  /* 0x0000001211117210 */ /* 0x000fe40007f1e0ff */
[----:B------:R-:W-:Y:S02]  /*0320*/  SGXT R13, R13, 0x1 ;  /* 0x000000010d0d781a */ /* 0x000fe40000000200 */
[----:B------:R-:W-:Y:S01]  /*0330*/  IADD3 R15, P2, R15, R12, RZ ;  /* 0x0000000c0f0f7210 */ /* 0x000fe20007f5e0ff */
[----:B------:R-:W-:Y:S01]  /*0340*/  IMAD.X R19, RZ, RZ, R7, P0 ;  /* 0x000000ffff137224 */ /* 0x000fe200000e0607 */
[----:B------:R-:W-:Y:S01]  /*0350*/  LEA.HI R13, R13, R0, RZ, 0x6 ;  /* 0x000000000d0d7211 */ /* 0x000fe200078f30ff */
[----:B------:R-:W1:Y:S01]  /*0360*/  LDC.64 R6, c[0x0][0x248] ;  /* 0x00009200ff067b82 */ /* 0x000e620000000a00 */
[----:B------:R-:W-:Y:S01]  /*0370*/  IADD3 R14, P1, R10, R17, RZ ;  /* 0x000000110a0e7210 */ /* 0x000fe20007f3e0ff */
[----:B------:R-:W-:Y:S01]  /*0380*/  IMAD.X R18, RZ, RZ, R11, P2 ;  /* 0x000000ffff127224 */ /* 0x000fe200010e060b */
[----:B------:R-:W-:-:S02]  /*0390*/  IADD3 R12, P4, R8, R17, RZ ;  /* 0x00000011080c7210 */ /* 0x000fc40007f9e0ff */
[----:B------:R-:W-:Y:S02]  /*03a0*/  IADD3 R10, P3, R15, R10, RZ ;  /* 0x0000000a0f0a7210 */ /* 0x000fe40007f7e0ff */
[----:B------:R-:W-:Y:S01]  /*03b0*/  IADD3 R8, P5, R8, R15, RZ ;  /* 0x0000000f08087210 */ /* 0x000fe20007fbe0ff */
[----:B------:R-:W-:Y:S01]  /*03c0*/  IMAD.X R15, R9, 0x1, R19, P1 ;  /* 0x00000001090f7824 */ /* 0x000fe200008e0613 */
[----:B------:R-:W-:Y:S01]  /*03d0*/  SHF.R.S32.HI R17, RZ, 0x6, R13 ;  /* 0x00000006ff117819 */ /* 0x000fe2000001140d */
[----:B------:R-:W-:Y:S02]  /*03e0*/  IMAD.X R11, R18, 0x1, R9, P3 ;  /* 0x00000001120b7824 */ /* 0x000fe400018e0609 */
[C---:B------:R-:W-:Y:S02]  /*03f0*/  IMAD.X R13, R16.reuse, 0x1, R19, P4 ;  /* 0x00000001100d7824 */ /* 0x040fe400020e0613 */
[----:B------:R-:W-:Y:S02]  /*0400*/  IMAD.SHL.U32 R17, R17, 0x4, RZ ;  /* 0x0000000411117824 */ /* 0x000fe400078e00ff */
[----:B------:R-:W-:-:S02]  /*0410*/  IMAD.X R9, R16, 0x1, R18, P5 ;  /* 0x0000000110097824 */ /* 0x000fc400028e0612 */
[----:B------:R-:W-:-:S04]  /*0420*/  IMAD.WIDE R14, R17, 0x4, R14 ;  /* 0x00000004110e7825 */ /* 0x000fc800078e020e */
[C---:B------:R-:W-:Y:S02]  /*0430*/  IMAD.WIDE R12, R17.reuse, 0x4, R12 ;  /* 0x00000004110c7825 */ /* 0x040fe400078e020c */
[----:B------:R-:W2:Y:S02]  /*0440*/  LDG.E.EL R15, desc[UR4][R14.64] ;  /* 0x000000040e0f7981 */ /* 0x000ea4000c2e1900 */
[C---:B------:R-:W-:Y:S02]  /*0450*/  IMAD.WIDE R10, R17.reuse, 0x4, R10 ;  /* 0x00000004110a7825 */ /* 0x040fe400078e020a */
[----:B------:R-:W3:Y:S02]  /*0460*/  LDG.E.EL R13, desc[UR4][R12.64] ;  /* 0x000000040c0d7981 */ /* 0x000ee4000c2e1900 */
[----:B------:R-:W-:Y:S02]  /*0470*/  IMAD.WIDE R8, R17, 0x4, R8 ;  /* 0x0000000411087825 */ /* 0x000fe400078e0208 */
[----:B------:R-:W2:Y:S02]  /*0480*/  LDG.E.EL R10, desc[UR4][R10.64] ;  /* 0x000000040a0a7981 */ /* 0x000ea4000c2e1900 */
[----:B0-----:R-:W-:-:S02]  /*0490*/  IMAD.WIDE R4, R3, 0x4, R4 ;  /* 0x0000000403047825 */ /* 0x001fc400078e0204 */
[----:B------:R-:W3:Y:S02]  /*04a0*/  LDG.E.EL R8, desc[UR4][R8.64] ;  /* 0x0000000408087981 */ /* 0x000ee4000c2e1900 */
[----:B-1----:R-:W-:Y:S02]  /*04b0*/  IMAD.WIDE R6, R2, 0x4, R6 ;  /* 0x0000000402067825 */ /* 0x002fe400078e0206 */
[----:B------:R-:W4:Y:S01]  /*04c0*/  LDG.E.EL R4, desc[UR4][R4.64] ;  /* 0x0000000404047981 */ /* 0x000f22000c2e1900 */
[----:B------:R-:W0:Y:S03]  /*04d0*/  LDC.64 R2, c[0x0][0x210] ;  /* 0x00008400ff027b82 */ /* 0x000e260000000a00 */
[----:B------:R-:W5:Y:S01]  /*04e0*/  LDG.E.EL R6, desc[UR4][R6.64] ;  /* 0x0000000406067981 */ /* 0x000f62000c2e1900 */
[----:B0-----:R-:W-:-:S04]  /*04f0*/  IMAD.WIDE R2, R0, 0x4, R2 ;  /* 0x0000000400027825 */ /* 0x001fc800078e0202 */
[----:B--2---:R-:W-:Y:S01]  /*0500*/  FADD R17, -R15, R10 ;  /* 0x0000000a0f117221 */ /* 0x004fe20000000100 */
[----:B---3--:R-:W-:-:S03]  /*0510*/  FADD R16, -R13, R8 ;  /* 0x000000080d107221 */ /* 0x008fc60000000100 */
[C---:B----4-:R-:W-:Y:S01]  /*0520*/  FFMA R17, R4.reuse, R17, R15 ;  /* 0x0000001104117223 */ /* 0x050fe2000000000f */
[----:B------:R-:W-:-:S04]  /*0530*/  FFMA R16, R4, R16, R13 ;  /* 0x0000001004107223 */ /* 0x000fc8000000000d */
[----:B------:R-:W-:-:S04]  /*0540*/  FADD R16, -R17, R16 ;  /* 0x0000001011107221 */ /* 0x000fc80000000100 */
[----:B-----5:R-:W-:-:S05]  /*0550*/  FFMA R17, R6, R16, R17 ;  /* 0x0000001006117223 */ /* 0x020fca0000000011 */
[----:B------:R-:W-:Y:S01]  /*0560*/  STG.E desc[UR4][R2.64], R17 ;  /* 0x0000001102007986 */ /* 0x000fe2000c101904 */
[----:B------:R-:W-:Y:S05]  /*0570*/  EXIT ;  /* 0x000000000000794d */ /* 0x000fea0003800000 */
.L_x_0:
[----:B------:R-:W-:-:S00]  /*0580*/  BRA `(.L_x_0) ;  /* 0xfffffffc00fc7947 */ /* 0x000fc0000383ffff */
[----:B------:R-:W-:-:S00]  /*0590*/  NOP ;  /* 0x0000000000007918 */ /* 0x000fc00000000000 */
        /* <DEDUP_REMOVED lines=14> */
.L_x_1:


//--------------------- .nv.constant0.triton_poi_fused__unsafe_index_add_mul_sub_45 --------------------------
	.section	.nv.constant0.triton_poi_fused__unsafe_index_add_mul_sub_45,"a",@progbits
	.sectionflags	@""
	.align	4
.nv.constant0.triton_poi_fused__unsafe_index_add_mul_sub_45:
	.zero		596
